//
// Generated by NVIDIA NVVM Compiler
//
// Compiler Build ID: CL-36424714
// Cuda compilation tools, release 13.0, V13.0.88
// Based on NVVM 20.0.0
//

.version 9.0
.target sm_100
.address_size 64

	// .globl	_Z25image_thresholding_kernelPdS_d

.visible .entry _Z25image_thresholding_kernelPdS_d(
	.param .u64 .ptr .align 1 _Z25image_thresholding_kernelPdS_d_param_0,
	.param .u64 .ptr .align 1 _Z25image_thresholding_kernelPdS_d_param_1,
	.param .f64 _Z25image_thresholding_kernelPdS_d_param_2
)
{
	.reg .pred 	%p<3>;
	.reg .b32 	%r<5>;
	.reg .b64 	%rd<13>;
	.reg .b64 	%fd<4>;

	ld.param.u64 	%rd2, [_Z25image_thresholding_kernelPdS_d_param_0];
	ld.param.u64 	%rd3, [_Z25image_thresholding_kernelPdS_d_param_1];
	ld.param.f64 	%fd1, [_Z25image_thresholding_kernelPdS_d_param_2];
	cvta.to.global.u64 	%rd1, %rd3;
	mov.u32 	%r2, %tid.x;
	mov.u32 	%r3, %ntid.x;
	mov.u32 	%r4, %ctaid.x;
	mad.lo.s32 	%r1, %r3, %r4, %r2;
	cvt.rn.f64.s32 	%fd2, %r1;
	setp.leu.f64 	%p1, %fd1, %fd2;
	@%p1 bra 	$L__BB0_4;
	cvta.to.global.u64 	%rd4, %rd2;
	mul.wide.s32 	%rd5, %r1, 8;
	add.s64 	%rd6, %rd4, %rd5;
	ld.global.f64 	%fd3, [%rd6];
	setp.geu.f64 	%p2, %fd3, 0d4060000000000000;
	@%p2 bra 	$L__BB0_3;
	add.s64 	%rd11, %rd1, %rd5;
	mov.b64 	%rd12, 0;
	st.global.u64 	[%rd11], %rd12;
	bra.uni 	$L__BB0_4;
$L__BB0_3:
	add.s64 	%rd8, %rd1, %rd5;
	mov.b64 	%rd9, 4643176031446892544;
	st.global.u64 	[%rd8], %rd9;
$L__BB0_4:
	ret;

}


// ===== COMPILED SASS (sm_100) =====

	.target	sm_100

	.elftype	@"ET_EXEC"


//--------------------- .note.nv.tkinfo           --------------------------
	.section	.note.nv.tkinfo,"",@"SHT_NOTE"
	.sectionflags	@"SHF_NOTE_NV_TKINFO"
	.tkinfo
        /*0018*/ 	.word	0x00000002
        /*0030*/ 	.string	""
        /*0030*/ 	.string	"ptxas"
        /*0030*/ 	.string	"Cuda compilation tools, release 13.0, V13.0.88"
        /*0030*/ 	.string	"Build cuda_13.0.r13.0/compiler.36424714_0"
        /*0030*/ 	.string	"-arch sm_100 -m 64 "



//--------------------- .note.nv.cuinfo           --------------------------
	.section	.note.nv.cuinfo,"",@"SHT_NOTE"
	.sectionflags	@"SHF_NOTE_NV_CUINFO"
        /*0018*/ 	.short	0x0002
        /*001a*/ 	.short	0x0064
        /*001c*/ 	.short	0x0082
	.zero		2


//--------------------- .nv.info                  --------------------------
	.section	.nv.info,"",@"SHT_CUDA_INFO"
	.align	4


	//----- nvinfo : EIATTR_REGCOUNT
	.align		4
        /*0000*/ 	.byte	0x04, 0x2f
        /*0002*/ 	.short	(.L_1 - .L_0)
	.align		4
.L_0:
        /*0004*/ 	.word	index@(_Z25image_thresholding_kernelPdS_d)
        /*0008*/ 	.word	0x0000000a


	//----- nvinfo : EIATTR_FRAME_SIZE
	.align		4
.L_1:
        /*000c*/ 	.byte	0x04, 0x11
        /*000e*/ 	.short	(.L_3 - .L_2)
	.align		4
.L_2:
        /*0010*/ 	.word	index@(_Z25image_thresholding_kernelPdS_d)
        /*0014*/ 	.word	0x00000000


	//----- nvinfo : EIATTR_MIN_STACK_SIZE
	.align		4
.L_3:
        /*0018*/ 	.byte	0x04, 0x12
        /*001a*/ 	.short	(.L_5 - .L_4)
	.align		4
.L_4:
        /*001c*/ 	.word	index@(_Z25image_thresholding_kernelPdS_d)
        /*0020*/ 	.word	0x00000000
.L_5:


//--------------------- .nv.compat                --------------------------
	.section	.nv.compat,"",@"SHT_CUDA_COMPAT_INFO"
	.align	4
        /*0000*/ 	.byte	0x02, 0x09, 0x00, 0x00, 0x02, 0x02, 0x01, 0x00, 0x02, 0x05, 0x05, 0x00, 0x03, 0x07, 0x01, 0x01
        /*0010*/ 	.byte	0x02, 0x03, 0x00, 0x00, 0x02, 0x06, 0x01, 0x00, 0x04, 0x0b, 0x08, 0x00, 0x01, 0x00, 0x00, 0x00
        /*0020*/ 	.byte	0x00, 0x00, 0x00, 0x00


//--------------------- .nv.info._Z25image_thresholding_kernelPdS_d --------------------------
	.section	.nv.info._Z25image_thresholding_kernelPdS_d,"",@"SHT_CUDA_INFO"
	.sectionflags	@""
	.align	4


	//----- nvinfo : EIATTR_CUDA_API_VERSION
	.align		4
        /*0000*/ 	.byte	0x04, 0x37
        /*0002*/ 	.short	(.L_7 - .L_6)
.L_6:
        /*0004*/ 	.word	0x00000082


	//----- nvinfo : EIATTR_KPARAM_INFO
	.align		4
.L_7:
        /*0008*/ 	.byte	0x04, 0x17
        /*000a*/ 	.short	(.L_9 - .L_8)
.L_8:
        /*000c*/ 	.word	0x00000000
        /*0010*/ 	.short	0x0002
        /*0012*/ 	.short	0x0010
        /*0014*/ 	.byte	0x00, 0xf0, 0x21, 0x00


	//----- nvinfo : EIATTR_KPARAM_INFO
	.align		4
.L_9:
        /*0018*/ 	.byte	0x04, 0x17
        /*001a*/ 	.short	(.L_11 - .L_10)
.L_10:
        /*001c*/ 	.word	0x00000000
        /*0020*/ 	.short	0x0001
        /*0022*/ 	.short	0x0008
        /*0024*/ 	.byte	0x00, 0xf5, 0x21, 0x00


	//----- nvinfo : EIATTR_KPARAM_INFO
	.align		4
.L_11:
        /*0028*/ 	.byte	0x04, 0x17
        /*002a*/ 	.short	(.L_13 - .L_12)
.L_12:
        /*002c*/ 	.word	0x00000000
        /*0030*/ 	.short	0x0000
        /*0032*/ 	.short	0x0000
        /*0034*/ 	.byte	0x00, 0xf5, 0x21, 0x00


	//----- nvinfo : EIATTR_SPARSE_MMA_MASK
	.align		4
.L_13:
        /*0038*/ 	.byte	0x03, 0x50
        /*003a*/ 	.short	0x0000


	//----- nvinfo : EIATTR_MAXREG_COUNT
	.align		4
        /*003c*/ 	.byte	0x03, 0x1b
        /*003e*/ 	.short	0x00ff


	//----- nvinfo : EIATTR_MERCURY_ISA_VERSION
	.align		4
        /*0040*/ 	.byte	0x03, 0x5f
        /*0042*/ 	.short	0x0101


	//----- nvinfo : EIATTR_VRC_CTA_INIT_COUNT
	.align		4
        /*0044*/ 	.byte	0x02, 0x4a
	.zero		1
	.zero		1


	//----- nvinfo : EIATTR_EXIT_INSTR_OFFSETS
	.align		4
        /*0048*/ 	.byte	0x04, 0x1c
        /*004a*/ 	.short	(.L_15 - .L_14)


	//   ....[0]....
.L_14:
        /*004c*/ 	.word	0x00000080


	//   ....[1]....
        /*0050*/ 	.word	0x00000110


	//   ....[2]....
        /*0054*/ 	.word	0x00000170


	//----- nvinfo : EIATTR_CBANK_PARAM_SIZE
	.align		4
.L_15:
        /*0058*/ 	.byte	0x03, 0x19
        /*005a*/ 	.short	0x0018


	//----- nvinfo : EIATTR_PARAM_CBANK
	.align		4
        /*005c*/ 	.byte	0x04, 0x0a
        /*005e*/ 	.short	(.L_17 - .L_16)
	.align		4
.L_16:
        /*0060*/ 	.word	index@(.nv.constant0._Z25image_thresholding_kernelPdS_d)
        /*0064*/ 	.short	0x0380
        /*0066*/ 	.short	0x0018


	//----- nvinfo : EIATTR_SW_WAR
	.align		4
.L_17:
        /*0068*/ 	.byte	0x04, 0x36
        /*006a*/ 	.short	(.L_19 - .L_18)
.L_18:
        /*006c*/ 	.word	0x00000008
.L_19:


//--------------------- .nv.callgraph             --------------------------
	.section	.nv.callgraph,"",@"SHT_CUDA_CALLGRAPH"
	.align	4
	.sectionentsize	8
	.align		4
        /*0000*/ 	.word	0x00000000
	.align		4
        /*0004*/ 	.word	0xffffffff
	.align		4
        /*0008*/ 	.word	0x00000000
	.align		4
        /*000c*/ 	.word	0xfffffffe
	.align		4
        /*0010*/ 	.word	0x00000000
	.align		4
        /*0014*/ 	.word	0xfffffffd
	.align		4
        /*0018*/ 	.word	0x00000000
	.align		4
        /*001c*/ 	.word	0xfffffffc


//--------------------- .text._Z25image_thresholding_kernelPdS_d --------------------------
	.section	.text._Z25image_thresholding_kernelPdS_d,"ax",@progbits
	.align	128
        .global         _Z25image_thresholding_kernelPdS_d
        .type           _Z25image_thresholding_kernelPdS_d,@function
        .size           _Z25image_thresholding_kernelPdS_d,(.L_x_1 - _Z25image_thresholding_kernelPdS_d)
        .other          _Z25image_thresholding_kernelPdS_d,@"STO_CUDA_ENTRY STV_DEFAULT"
_Z25image_thresholding_kernelPdS_d:
.text._Z25image_thresholding_kernelPdS_d:
[----:B------:R-:W-:Y:S01]  /*0000*/  LDC R1, c[0x0][0x37c] ;  /* 0x0000df00ff017b82 */ /* 0x000fe20000000800 */
[----:B------:R-:W0:Y:S01]  /*0010*/  S2R R7, SR_TID.X ;  /* 0x0000000000077919 */ /* 0x000e220000002100 */
[----:B------:R-:W0:Y:S01]  /*0020*/  LDCU UR4, c[0x0][0x360] ;  /* 0x00006c00ff0477ac */ /* 0x000e220008000800 */
[----:B------:R-:W0:Y:S02]  /*0030*/  S2R R0, SR_CTAID.X ;  /* 0x0000000000007919 */ /* 0x000e240000002500 */
[----:B0-----:R-:W-:Y:S01]  /*0040*/  IMAD R7, R0, UR4, R7 ;  /* 0x0000000400077c24 */ /* 0x001fe2000f8e0207 */
[----:B------:R-:W0:Y:S03]  /*0050*/  LDCU.64 UR4, c[0x0][0x390] ;  /* 0x00007200ff0477ac */ /* 0x000e260008000a00 */
[----:B------:R-:W0:Y:S02]  /*0060*/  I2F.F64 R2, R7 ;  /* 0x0000000700027312 */ /* 0x000e240000201c00 */
[----:B0-----:R-:W-:-:S14]  /*0070*/  DSETP.GEU.AND P0, PT, R2, UR4, PT ;  /* 0x0000000402007e2a */ /* 0x001fdc000bf0e000 */
[----:B------:R-:W-:Y:S05]  /*0080*/  @P0 EXIT ;  /* 0x000000000000094d */ /* 0x000fea0003800000 */
[----:B------:R-:W0:Y:S01]  /*0090*/  LDC.64 R2, c[0x0][0x380] ;  /* 0x0000e000ff027b82 */ /* 0x000e220000000a00 */
[----:B------:R-:W1:Y:S01]  /*00a0*/  LDCU.64 UR4, c[0x0][0x358] ;  /* 0x00006b00ff0477ac */ /* 0x000e620008000a00 */
[----:B0-----:R-:W-:-:S06]  /*00b0*/  IMAD.WIDE R2, R7, 0x8, R2 ;  /* 0x0000000807027825 */ /* 0x001fcc00078e0202 */
[----:B-1----:R-:W2:Y:S02]  /*00c0*/  LDG.E.64 R2, desc[UR4][R2.64] ;  /* 0x0000000402027981 */ /* 0x002ea4000c1e1b00 */
[----:B--2---:R-:W-:-:S14]  /*00d0*/  DSETP.GEU.AND P0, PT, R2, 128, PT ;  /* 0x406000000200742a */ /* 0x004fdc0003f0e000 */
[----:B------:R-:W0:Y:S02]  /*00e0*/  @!P0 LDC.64 R4, c[0x0][0x388] ;  /* 0x0000e200ff048b82 */ /* 0x000e240000000a00 */
[----:B0-----:R-:W-:-:S05]  /*00f0*/  @!P0 IMAD.WIDE R4, R7, 0x8, R4 ;  /* 0x0000000807048825 */ /* 0x001fca00078e0204 */
[----:B------:R0:W-:Y:S01]  /*0100*/  @!P0 STG.E.64 desc[UR4][R4.64], RZ ;  /* 0x000000ff04008986 */ /* 0x0001e2000c101b04 */
[----:B------:R-:W-:Y:S05]  /*0110*/  @!P0 EXIT ;  /* 0x000000000000894d */ /* 0x000fea0003800000 */
[----:B0-----:R-:W0:Y:S01]  /*0120*/  LDC.64 R4, c[0x0][0x388] ;  /* 0x0000e200ff047b82 */ /* 0x001e220000000a00 */
[----:B------:R-:W-:Y:S02]  /*0130*/  MOV R2, 0x0 ;  /* 0x0000000000027802 */ /* 0x000fe40000000f00 */
[----:B------:R-:W-:Y:S01]  /*0140*/  MOV R3, 0x406fe000 ;  /* 0x406fe00000037802 */ /* 0x000fe20000000f00 */
[----:B0-----:R-:W-:-:S05]  /*0150*/  IMAD.WIDE R4, R7, 0x8, R4 ;  /* 0x0000000807047825 */ /* 0x001fca00078e0204 */
[----:B------:R-:W-:Y:S01]  /*0160*/  STG.E.64 desc[UR4][R4.64], R2 ;  /* 0x0000000204007986 */ /* 0x000fe2000c101b04 */
[----:B------:R-:W-:Y:S05]  /*0170*/  EXIT ;  /* 0x000000000000794d */ /* 0x000fea0003800000 */
.L_x_0:
[----:B------:R-:W-:-:S00]  /*0180*/  BRA `(.L_x_0) ;  /* 0xfffffffc00fc7947 */ /* 0x000fc0000383ffff */
[----:B------:R-:W-:-:S00]  /*0190*/  NOP ;  /* 0x0000000000007918 */ /* 0x000fc00000000000 */
        /* <DEDUP_REMOVED lines=14> */
.L_x_1:


//--------------------- .nv.shared.reserved.0     --------------------------
	.section	.nv.shared.reserved.0,"aw",@nobits
	.weak		__nv_reservedSMEM_offset_0_alias
	.size		__nv_reservedSMEM_offset_0_alias, 0, 64
	.other		__nv_reservedSMEM_offset_0_alias,@"STO_CUDA_RESERVED_SHARED STV_DEFAULT"
__nv_reservedSMEM_offset_0_alias:
	.zero		0
	.zero		64


//--------------------- .nv.constant0._Z25image_thresholding_kernelPdS_d --------------------------
	.section	.nv.constant0._Z25image_thresholding_kernelPdS_d,"a",@progbits
	.sectionflags	@""
	.align	4
.nv.constant0._Z25image_thresholding_kernelPdS_d:
	.zero		920


//--------------------- SYMBOLS --------------------------

	.type		.nv.reservedSmem.offset0,@object
	.size		.nv.reservedSmem.offset0,0x4
